//
// Generated by NVIDIA NVVM Compiler
//
// Compiler Build ID: CL-36424714
// Cuda compilation tools, release 13.0, V13.0.88
// Based on NVVM 20.0.0
//

.version 9.0
.target sm_100
.address_size 64

	// .globl	_Z12MatMulKernel6MatrixS_S_
.global .align 4 .b8 precalc_xorwow_matrix[102400];
.global .align 4 .b8 precalc_xorwow_offset_matrix[102400];
.global .align 4 .b8 mrg32k3aM1[2304];
.global .align 4 .b8 mrg32k3aM2[2304];
.global .align 4 .b8 mrg32k3aM1SubSeq[2016];
.global .align 4 .b8 mrg32k3aM2SubSeq[2016];
.global .align 4 .b8 mrg32k3aM1Seq[2304];
.global .align 4 .b8 mrg32k3aM2Seq[2304];
.const .align 8 .b8 __cr_lgamma_table[72];

.visible .entry _Z12MatMulKernel6MatrixS_S_(
	.param .align 8 .b8 _Z12MatMulKernel6MatrixS_S__param_0[16],
	.param .align 8 .b8 _Z12MatMulKernel6MatrixS_S__param_1[16],
	.param .align 8 .b8 _Z12MatMulKernel6MatrixS_S__param_2[16]
)
{
	.reg .pred 	%p<13>;
	.reg .b32 	%r<41>;
	.reg .b64 	%rd<53>;
	.reg .b64 	%fd<68>;

	ld.param.u32 	%r1, [_Z12MatMulKernel6MatrixS_S__param_0];
	ld.param.u32 	%r2, [_Z12MatMulKernel6MatrixS_S__param_1];
	ld.param.u32 	%r3, [_Z12MatMulKernel6MatrixS_S__param_2];
	ld.param.u64 	%rd3, [_Z12MatMulKernel6MatrixS_S__param_2+8];
	ld.param.u64 	%rd7, [_Z12MatMulKernel6MatrixS_S__param_1+8];
	ld.param.u64 	%rd8, [_Z12MatMulKernel6MatrixS_S__param_0+8];
	cvta.to.global.u64 	%rd1, %rd8;
	cvta.to.global.u64 	%rd2, %rd7;
	mov.u32 	%r21, %ctaid.y;
	mov.u32 	%r22, %ntid.y;
	mov.u32 	%r23, %tid.y;
	mad.lo.s32 	%r4, %r21, %r22, %r23;
	mov.u32 	%r24, %ctaid.x;
	mov.u32 	%r25, %ntid.x;
	mov.u32 	%r26, %tid.x;
	mad.lo.s32 	%r5, %r24, %r25, %r26;
	setp.gt.u32 	%p1, %r4, 521;
	setp.gt.s32 	%p2, %r5, 521;
	or.pred  	%p3, %p1, %p2;
	@%p3 bra 	$L__BB0_14;
	setp.lt.s32 	%p4, %r1, 1;
	mov.f64 	%fd67, 0d0000000000000000;
	@%p4 bra 	$L__BB0_13;
	mul.lo.s32 	%r6, %r1, %r4;
	and.b32  	%r7, %r1, 7;
	setp.lt.u32 	%p5, %r1, 8;
	mov.b32 	%r39, 0;
	mov.f64 	%fd67, 0d0000000000000000;
	@%p5 bra 	$L__BB0_5;
	and.b32  	%r39, %r1, 2147483640;
	neg.s32 	%r37, %r39;
	shl.b32 	%r10, %r2, 3;
	mul.wide.u32 	%rd9, %r6, 8;
	add.s64 	%rd10, %rd9, %rd1;
	add.s64 	%rd52, %rd10, 32;
	mov.f64 	%fd67, 0d0000000000000000;
	mul.wide.s32 	%rd13, %r2, 8;
	mov.u32 	%r36, %r5;
$L__BB0_4:
	.pragma "nounroll";
	ld.global.f64 	%fd17, [%rd52+-32];
	mul.wide.s32 	%rd11, %r36, 8;
	add.s64 	%rd12, %rd2, %rd11;
	ld.global.f64 	%fd18, [%rd12];
	fma.rn.f64 	%fd19, %fd17, %fd18, %fd67;
	ld.global.f64 	%fd20, [%rd52+-24];
	add.s64 	%rd14, %rd12, %rd13;
	ld.global.f64 	%fd21, [%rd14];
	fma.rn.f64 	%fd22, %fd20, %fd21, %fd19;
	ld.global.f64 	%fd23, [%rd52+-16];
	add.s64 	%rd15, %rd14, %rd13;
	ld.global.f64 	%fd24, [%rd15];
	fma.rn.f64 	%fd25, %fd23, %fd24, %fd22;
	ld.global.f64 	%fd26, [%rd52+-8];
	add.s64 	%rd16, %rd15, %rd13;
	ld.global.f64 	%fd27, [%rd16];
	fma.rn.f64 	%fd28, %fd26, %fd27, %fd25;
	ld.global.f64 	%fd29, [%rd52];
	add.s64 	%rd17, %rd16, %rd13;
	ld.global.f64 	%fd30, [%rd17];
	fma.rn.f64 	%fd31, %fd29, %fd30, %fd28;
	ld.global.f64 	%fd32, [%rd52+8];
	add.s64 	%rd18, %rd17, %rd13;
	ld.global.f64 	%fd33, [%rd18];
	fma.rn.f64 	%fd34, %fd32, %fd33, %fd31;
	ld.global.f64 	%fd35, [%rd52+16];
	add.s64 	%rd19, %rd18, %rd13;
	ld.global.f64 	%fd36, [%rd19];
	fma.rn.f64 	%fd37, %fd35, %fd36, %fd34;
	ld.global.f64 	%fd38, [%rd52+24];
	add.s64 	%rd20, %rd19, %rd13;
	ld.global.f64 	%fd39, [%rd20];
	fma.rn.f64 	%fd67, %fd38, %fd39, %fd37;
	add.s32 	%r37, %r37, 8;
	add.s32 	%r36, %r36, %r10;
	add.s64 	%rd52, %rd52, 64;
	setp.ne.s32 	%p6, %r37, 0;
	@%p6 bra 	$L__BB0_4;
$L__BB0_5:
	setp.eq.s32 	%p7, %r7, 0;
	@%p7 bra 	$L__BB0_13;
	and.b32  	%r16, %r1, 3;
	setp.lt.u32 	%p8, %r7, 4;
	@%p8 bra 	$L__BB0_8;
	add.s32 	%r28, %r39, %r6;
	mul.wide.u32 	%rd21, %r28, 8;
	add.s64 	%rd22, %rd1, %rd21;
	ld.global.f64 	%fd41, [%rd22];
	mad.lo.s32 	%r29, %r39, %r2, %r5;
	mul.wide.s32 	%rd23, %r29, 8;
	add.s64 	%rd24, %rd2, %rd23;
	ld.global.f64 	%fd42, [%rd24];
	fma.rn.f64 	%fd43, %fd41, %fd42, %fd67;
	cvt.u64.u32 	%rd25, %r6;
	cvt.u64.u32 	%rd26, %r39;
	add.s64 	%rd27, %rd26, %rd25;
	shl.b64 	%rd28, %rd27, 3;
	add.s64 	%rd29, %rd1, %rd28;
	ld.global.f64 	%fd44, [%rd29+8];
	mul.wide.s32 	%rd30, %r2, 8;
	add.s64 	%rd31, %rd24, %rd30;
	ld.global.f64 	%fd45, [%rd31];
	fma.rn.f64 	%fd46, %fd44, %fd45, %fd43;
	ld.global.f64 	%fd47, [%rd29+16];
	add.s64 	%rd32, %rd31, %rd30;
	ld.global.f64 	%fd48, [%rd32];
	fma.rn.f64 	%fd49, %fd47, %fd48, %fd46;
	ld.global.f64 	%fd50, [%rd29+24];
	add.s64 	%rd33, %rd32, %rd30;
	ld.global.f64 	%fd51, [%rd33];
	fma.rn.f64 	%fd67, %fd50, %fd51, %fd49;
	add.s32 	%r39, %r39, 4;
$L__BB0_8:
	setp.eq.s32 	%p9, %r16, 0;
	@%p9 bra 	$L__BB0_13;
	setp.eq.s32 	%p10, %r16, 1;
	@%p10 bra 	$L__BB0_11;
	add.s32 	%r30, %r39, %r6;
	mul.wide.u32 	%rd34, %r30, 8;
	add.s64 	%rd35, %rd1, %rd34;
	ld.global.f64 	%fd53, [%rd35];
	mad.lo.s32 	%r31, %r39, %r2, %r5;
	mul.wide.s32 	%rd36, %r31, 8;
	add.s64 	%rd37, %rd2, %rd36;
	ld.global.f64 	%fd54, [%rd37];
	fma.rn.f64 	%fd55, %fd53, %fd54, %fd67;
	cvt.u64.u32 	%rd38, %r6;
	cvt.u64.u32 	%rd39, %r39;
	add.s64 	%rd40, %rd39, %rd38;
	shl.b64 	%rd41, %rd40, 3;
	add.s64 	%rd42, %rd1, %rd41;
	ld.global.f64 	%fd56, [%rd42+8];
	mul.wide.s32 	%rd43, %r2, 8;
	add.s64 	%rd44, %rd37, %rd43;
	ld.global.f64 	%fd57, [%rd44];
	fma.rn.f64 	%fd67, %fd56, %fd57, %fd55;
	add.s32 	%r39, %r39, 2;
$L__BB0_11:
	and.b32  	%r32, %r1, 1;
	setp.eq.b32 	%p11, %r32, 1;
	not.pred 	%p12, %p11;
	@%p12 bra 	$L__BB0_13;
	add.s32 	%r33, %r39, %r6;
	mul.wide.u32 	%rd45, %r33, 8;
	add.s64 	%rd46, %rd1, %rd45;
	ld.global.f64 	%fd58, [%rd46];
	mad.lo.s32 	%r34, %r39, %r2, %r5;
	mul.wide.s32 	%rd47, %r34, 8;
	add.s64 	%rd48, %rd2, %rd47;
	ld.global.f64 	%fd59, [%rd48];
	fma.rn.f64 	%fd67, %fd58, %fd59, %fd67;
$L__BB0_13:
	mad.lo.s32 	%r35, %r3, %r4, %r5;
	cvta.to.global.u64 	%rd49, %rd3;
	mul.wide.s32 	%rd50, %r35, 8;
	add.s64 	%rd51, %rd49, %rd50;
	st.global.f64 	[%rd51], %fd67;
$L__BB0_14:
	ret;

}


// ===== COMPILED SASS (sm_100) =====

	.target	sm_100

	.elftype	@"ET_EXEC"


//--------------------- .note.nv.tkinfo           --------------------------
	.section	.note.nv.tkinfo,"",@"SHT_NOTE"
	.sectionflags	@"SHF_NOTE_NV_TKINFO"
	.tkinfo
        /*0018*/ 	.word	0x00000002
        /*0030*/ 	.string	""
        /*0030*/ 	.string	"ptxas"
        /*0030*/ 	.string	"Cuda compilation tools, release 13.0, V13.0.88"
        /*0030*/ 	.string	"Build cuda_13.0.r13.0/compiler.36424714_0"
        /*0030*/ 	.string	"-arch sm_100 -m 64 "



//--------------------- .note.nv.cuinfo           --------------------------
	.section	.note.nv.cuinfo,"",@"SHT_NOTE"
	.sectionflags	@"SHF_NOTE_NV_CUINFO"
        /*0018*/ 	.short	0x0002
        /*001a*/ 	.short	0x0064
        /*001c*/ 	.short	0x0082
	.zero		2


//--------------------- .nv.info                  --------------------------
	.section	.nv.info,"",@"SHT_CUDA_INFO"
	.align	4


	//----- nvinfo : EIATTR_REGCOUNT
	.align		4
        /*0000*/ 	.byte	0x04, 0x2f
        /*0002*/ 	.short	(.L_10 - .L_9)
	.align		4
.L_9:
        /*0004*/ 	.word	index@(_Z12MatMulKernel6MatrixS_S_)
        /*0008*/ 	.word	0x00000020


	//----- nvinfo : EIATTR_FRAME_SIZE
	.align		4
.L_10:
        /*000c*/ 	.byte	0x04, 0x11
        /*000e*/ 	.short	(.L_12 - .L_11)
	.align		4
.L_11:
        /*0010*/ 	.word	index@(_Z12MatMulKernel6MatrixS_S_)
        /*0014*/ 	.word	0x00000000


	//----- nvinfo : EIATTR_MIN_STACK_SIZE
	.align		4
.L_12:
        /*0018*/ 	.byte	0x04, 0x12
        /*001a*/ 	.short	(.L_14 - .L_13)
	.align		4
.L_13:
        /*001c*/ 	.word	index@(_Z12MatMulKernel6MatrixS_S_)
        /*0020*/ 	.word	0x00000000
.L_14:


//--------------------- .nv.compat                --------------------------
	.section	.nv.compat,"",@"SHT_CUDA_COMPAT_INFO"
	.align	4
        /*0000*/ 	.byte	0x02, 0x09, 0x00, 0x00, 0x02, 0x02, 0x01, 0x00, 0x02, 0x05, 0x05, 0x00, 0x03, 0x07, 0x01, 0x01
        /*0010*/ 	.byte	0x02, 0x03, 0x00, 0x00, 0x02, 0x06, 0x01, 0x00, 0x04, 0x0b, 0x08, 0x00, 0x01, 0x00, 0x00, 0x00
        /*0020*/ 	.byte	0x00, 0x00, 0x00, 0x00


//--------------------- .nv.info._Z12MatMulKernel6MatrixS_S_ --------------------------
	.section	.nv.info._Z12MatMulKernel6MatrixS_S_,"",@"SHT_CUDA_INFO"
	.sectionflags	@""
	.align	4


	//----- nvinfo : EIATTR_CUDA_API_VERSION
	.align		4
        /*0000*/ 	.byte	0x04, 0x37
        /*0002*/ 	.short	(.L_16 - .L_15)
.L_15:
        /*0004*/ 	.word	0x00000082


	//----- nvinfo : EIATTR_KPARAM_INFO
	.align		4
.L_16:
        /*0008*/ 	.byte	0x04, 0x17
        /*000a*/ 	.short	(.L_18 - .L_17)
.L_17:
        /*000c*/ 	.word	0x00000000
        /*0010*/ 	.short	0x0002
        /*0012*/ 	.short	0x0020
        /*0014*/ 	.byte	0x00, 0xf0, 0x41, 0x00


	//----- nvinfo : EIATTR_KPARAM_INFO
	.align		4
.L_18:
        /*0018*/ 	.byte	0x04, 0x17
        /*001a*/ 	.short	(.L_20 - .L_19)
.L_19:
        /*001c*/ 	.word	0x00000000
        /*0020*/ 	.short	0x0001
        /*0022*/ 	.short	0x0010
        /*0024*/ 	.byte	0x00, 0xf0, 0x41, 0x00


	//----- nvinfo : EIATTR_KPARAM_INFO
	.align		4
.L_20:
        /*0028*/ 	.byte	0x04, 0x17
        /*002a*/ 	.short	(.L_22 - .L_21)
.L_21:
        /*002c*/ 	.word	0x00000000
        /*0030*/ 	.short	0x0000
        /*0032*/ 	.short	0x0000
        /*0034*/ 	.byte	0x00, 0xf0, 0x41, 0x00


	//----- nvinfo : EIATTR_SPARSE_MMA_MASK
	.align		4
.L_22:
        /*0038*/ 	.byte	0x03, 0x50
        /*003a*/ 	.short	0x0000


	//----- nvinfo : EIATTR_MAXREG_COUNT
	.align		4
        /*003c*/ 	.byte	0x03, 0x1b
        /*003e*/ 	.short	0x00ff


	//----- nvinfo : EIATTR_MERCURY_ISA_VERSION
	.align		4
        /*0040*/ 	.byte	0x03, 0x5f
        /*0042*/ 	.short	0x0101


	//----- nvinfo : EIATTR_VRC_CTA_INIT_COUNT
	.align		4
        /*0044*/ 	.byte	0x02, 0x4a
	.zero		1
	.zero		1


	//----- nvinfo : EIATTR_EXIT_INSTR_OFFSETS
	.align		4
        /*0048*/ 	.byte	0x04, 0x1c
        /*004a*/ 	.short	(.L_24 - .L_23)


	//   ....[0]....
.L_23:
        /*004c*/ 	.word	0x000000b0


	//   ....[1]....
        /*0050*/ 	.word	0x00000940


	//----- nvinfo : EIATTR_CBANK_PARAM_SIZE
	.align		4
.L_24:
        /*0054*/ 	.byte	0x03, 0x19
        /*0056*/ 	.short	0x0030


	//----- nvinfo : EIATTR_PARAM_CBANK
	.align		4
        /*0058*/ 	.byte	0x04, 0x0a
        /*005a*/ 	.short	(.L_26 - .L_25)
	.align		4
.L_25:
        /*005c*/ 	.word	index@(.nv.constant0._Z12MatMulKernel6MatrixS_S_)
        /*0060*/ 	.short	0x0380
        /*0062*/ 	.short	0x0030


	//----- nvinfo : EIATTR_SW_WAR
	.align		4
.L_26:
        /*0064*/ 	.byte	0x04, 0x36
        /*0066*/ 	.short	(.L_28 - .L_27)
.L_27:
        /*0068*/ 	.word	0x00000008
.L_28:


//--------------------- .nv.callgraph             --------------------------
	.section	.nv.callgraph,"",@"SHT_CUDA_CALLGRAPH"
	.align	4
	.sectionentsize	8
	.align		4
        /*0000*/ 	.word	0x00000000
	.align		4
        /*0004*/ 	.word	0xffffffff
	.align		4
        /*0008*/ 	.word	0x00000000
	.align		4
        /*000c*/ 	.word	0xfffffffe
	.align		4
        /*0010*/ 	.word	0x00000000
	.align		4
        /*0014*/ 	.word	0xfffffffd
	.align		4
        /*0018*/ 	.word	0x00000000
	.align		4
        /*001c*/ 	.word	0xfffffffc


//--------------------- .nv.constant4             --------------------------
	.section	.nv.constant4,"a",@progbits
	.align	8
	.align		8
.nv.constant4:
        /*0000*/ 	.dword	precalc_xorwow_matrix
	.align		8
        /*0008*/ 	.dword	precalc_xorwow_offset_matrix
	.align		8
        /*0010*/ 	.dword	mrg32k3aM1
	.align		8
        /*0018*/ 	.dword	mrg32k3aM2
	.align		8
        /*0020*/ 	.dword	mrg32k3aM1SubSeq
	.align		8
        /*0028*/ 	.dword	mrg32k3aM2SubSeq
	.align		8
        /*0030*/ 	.dword	mrg32k3aM1Seq
	.align		8
        /*0038*/ 	.dword	mrg32k3aM2Seq


//--------------------- .nv.constant3             --------------------------
	.section	.nv.constant3,"a",@progbits
	.align	8
.nv.constant3:
	.type		__cr_lgamma_table,@object
	.size		__cr_lgamma_table,(.L_8 - __cr_lgamma_table)
__cr_lgamma_table:
        /*0000*/ 	.byte	0x00, 0x00, 0x00, 0x00, 0x00, 0x00, 0x00, 0x00, 0x00, 0x00, 0x00, 0x00, 0x00, 0x00, 0x00, 0x00
        /*0010*/ 	.byte	0xef, 0x39, 0xfa, 0xfe, 0x42, 0x2e, 0xe6, 0x3f, 0x02, 0x20, 0x2a, 0xfa, 0x0b, 0xab, 0xfc, 0x3f
        /*0020*/ 	.byte	0xf9, 0x2c, 0x92, 0x7c, 0xa7, 0x6c, 0x09, 0x40, 0xc9, 0x79, 0x44, 0x3c, 0x64, 0x26, 0x13, 0x40
        /*0030*/ 	.byte	0xca, 0x01, 0xcf, 0x3a, 0x27, 0x51, 0x1a, 0x40, 0x30, 0xcc, 0x2d, 0xf3, 0xe1, 0x0c, 0x21, 0x40
        /*0040*/ 	.byte	0x0d, 0xb7, 0xfc, 0x82, 0x8e, 0x35, 0x25, 0x40
.L_8:


//--------------------- .text._Z12MatMulKernel6MatrixS_S_ --------------------------
	.section	.text._Z12MatMulKernel6MatrixS_S_,"ax",@progbits
	.align	128
        .global         _Z12MatMulKernel6MatrixS_S_
        .type           _Z12MatMulKernel6MatrixS_S_,@function
        .size           _Z12MatMulKernel6MatrixS_S_,(.L_x_6 - _Z12MatMulKernel6MatrixS_S_)
        .other          _Z12MatMulKernel6MatrixS_S_,@"STO_CUDA_ENTRY STV_DEFAULT"
_Z12MatMulKernel6MatrixS_S_:
.text._Z12MatMulKernel6MatrixS_S_:
[----:B------:R-:W-:Y:S01]  /*0000*/  LDC R1, c[0x0][0x37c] ;  /* 0x0000df00ff017b82 */ /* 0x000fe20000000800 */
[----:B------:R-:W0:Y:S07]  /*0010*/  S2R R3, SR_TID.X ;  /* 0x0000000000037919 */ /* 0x000e2e0000002100 */
[----:B------:R-:W1:Y:S01]  /*0020*/  LDC R25, c[0x0][0x364] ;  /* 0x0000d900ff197b82 */ /* 0x000e620000000800 */
[----:B------:R-:W1:Y:S07]  /*0030*/  S2R R2, SR_TID.Y ;  /* 0x0000000000027919 */ /* 0x000e6e0000002200 */
[----:B------:R-:W0:Y:S08]  /*0040*/  S2UR UR5, SR_CTAID.X ;  /* 0x00000000000579c3 */ /* 0x000e300000002500 */
[----:B------:R-:W0:Y:S08]  /*0050*/  LDC R0, c[0x0][0x360] ;  /* 0x0000d800ff007b82 */ /* 0x000e300000000800 */
[----:B------:R-:W1:Y:S01]  /*0060*/  S2UR UR4, SR_CTAID.Y ;  /* 0x00000000000479c3 */ /* 0x000e620000002600 */
[----:B0-----:R-:W-:-:S05]  /*0070*/  IMAD R0, R0, UR5, R3 ;  /* 0x0000000500007c24 */ /* 0x001fca000f8e0203 */
[----:B------:R-:W-:Y:S01]  /*0080*/  ISETP.GT.AND P0, PT, R0, 0x209, PT ;  /* 0x000002090000780c */ /* 0x000fe20003f04270 */
[----:B-1----:R-:W-:-:S05]  /*0090*/  IMAD R25, R25, UR4, R2 ;  /* 0x0000000419197c24 */ /* 0x002fca000f8e0202 */
[----:B------:R-:W-:-:S13]  /*00a0*/  ISETP.GT.U32.OR P0, PT, R25, 0x209, P0 ;  /* 0x000002091900780c */ /* 0x000fda0000704470 */
[----:B------:R-:W-:Y:S05]  /*00b0*/  @P0 EXIT ;  /* 0x000000000000094d */ /* 0x000fea0003800000 */
[----:B------:R-:W0:Y:S01]  /*00c0*/  LDCU UR5, c[0x0][0x380] ;  /* 0x00007000ff0577ac */ /* 0x000e220008000800 */
[----:B------:R-:W-:Y:S01]  /*00d0*/  CS2R R6, SRZ ;  /* 0x0000000000067805 */ /* 0x000fe2000001ff00 */
[----:B------:R-:W1:Y:S01]  /*00e0*/  LDCU.64 UR8, c[0x0][0x358] ;  /* 0x00006b00ff0877ac */ /* 0x000e620008000a00 */
[----:B0-----:R-:W-:-:S09]  /*00f0*/  UISETP.GE.AND UP0, UPT, UR5, 0x1, UPT ;  /* 0x000000010500788c */ /* 0x001fd2000bf06270 */
[----:B-1----:R-:W-:Y:S05]  /*0100*/  BRA.U !UP0, `(.L_x_0) ;  /* 0x0000000508f87547 */ /* 0x002fea000b800000 */
[----:B------:R-:W-:Y:S02]  /*0110*/  UISETP.GE.U32.AND UP1, UPT, UR5, 0x8, UPT ;  /* 0x000000080500788c */ /* 0x000fe4000bf26070 */
[----:B------:R-:W-:Y:S01]  /*0120*/  IMAD R24, R25, UR5, RZ ;  /* 0x0000000519187c24 */ /* 0x000fe2000f8e02ff */
[----:B------:R-:W-:Y:S01]  /*0130*/  ULOP3.LUT UR6, UR5, 0x7, URZ, 0xc0, !UPT ;  /* 0x0000000705067892 */ /* 0x000fe2000f8ec0ff */
[----:B------:R-:W-:Y:S01]  /*0140*/  CS2R R6, SRZ ;  /* 0x0000000000067805 */ /* 0x000fe2000001ff00 */
[----:B------:R-:W-:Y:S02]  /*0150*/  UMOV UR4, URZ ;  /* 0x000000ff00047c82 */ /* 0x000fe40008000000 */
[----:B------:R-:W-:Y:S02]  /*0160*/  UISETP.NE.AND UP0, UPT, UR6, URZ, UPT ;  /* 0x000000ff0600728c */ /* 0x000fe4000bf05270 */
[----:B------:R-:W-:Y:S09]  /*0170*/  BRA.U !UP1, `(.L_x_1) ;  /* 0x0000000109c87547 */ /* 0x000ff2000b800000 */
[----:B------:R-:W0:Y:S01]  /*0180*/  LDC.64 R2, c[0x0][0x388] ;  /* 0x0000e200ff027b82 */ /* 0x000e220000000a00 */
[----:B------:R-:W-:Y:S01]  /*0190*/  ULOP3.LUT UR4, UR5, 0x7ffffff8, URZ, 0xc0, !UPT ;  /* 0x7ffffff805047892 */ /* 0x000fe2000f8ec0ff */
[----:B------:R-:W-:Y:S02]  /*01a0*/  MOV R26, R0 ;  /* 0x00000000001a7202 */ /* 0x000fe40000000f00 */
[----:B------:R-:W-:Y:S01]  /*01b0*/  CS2R R6, SRZ ;  /* 0x0000000000067805 */ /* 0x000fe2000001ff00 */
[----:B------:R-:W-:Y:S01]  /*01c0*/  UIADD3 UR7, UPT, UPT, -UR4, URZ, URZ ;  /* 0x000000ff04077290 */ /* 0x000fe2000fffe1ff */
[----:B0-----:R-:W-:-:S03]  /*01d0*/  IMAD.WIDE.U32 R2, R24, 0x8, R2 ;  /* 0x0000000818027825 */ /* 0x001fc600078e0002 */
[----:B------:R-:W-:-:S04]  /*01e0*/  IADD3 R8, P0, PT, R2, 0x20, RZ ;  /* 0x0000002002087810 */ /* 0x000fc80007f1e0ff */
[----:B------:R-:W-:-:S09]  /*01f0*/  IADD3.X R9, PT, PT, RZ, R3, RZ, P0, !PT ;  /* 0x00000003ff097210 */ /* 0x000fd200007fe4ff */
.L_x_2:
[----:B------:R-:W0:Y:S01]  /*0200*/  LDC.64 R20, c[0x0][0x398] ;  /* 0x0000e600ff147b82 */ /* 0x000e220000000a00 */
[----:B------:R-:W-:Y:S02]  /*0210*/  MOV R2, R8 ;  /* 0x0000000800027202 */ /* 0x000fe40000000f00 */
[----:B------:R-:W-:-:S05]  /*0220*/  MOV R3, R9 ;  /* 0x0000000900037202 */ /* 0x000fca0000000f00 */
[----:B------:R-:W2:Y:S01]  /*0230*/  LDG.E.64 R12, desc[UR8][R2.64+-0x20] ;  /* 0xffffe008020c7981 */ /* 0x000ea2000c1e1b00 */
[----:B------:R-:W1:Y:S03]  /*0240*/  LDC R27, c[0x0][0x390] ;  /* 0x0000e400ff1b7b82 */ /* 0x000e660000000800 */
[----:B------:R-:W3:Y:S04]  /*0250*/  LDG.E.64 R10, desc[UR8][R2.64+-0x18] ;  /* 0xffffe808020a7981 */ /* 0x000ee8000c1e1b00 */
[----:B------:R-:W4:Y:S01]  /*0260*/  LDG.E.64 R16, desc[UR8][R2.64+-0x10] ;  /* 0xfffff00802107981 */ /* 0x000f22000c1e1b00 */
[----:B0-----:R-:W-:-:S05]  /*0270*/  IMAD.WIDE R20, R26, 0x8, R20 ;  /* 0x000000081a147825 */ /* 0x001fca00078e0214 */
[----:B------:R-:W2:Y:S01]  /*0280*/  LDG.E.64 R14, desc[UR8][R20.64] ;  /* 0x00000008140e7981 */ /* 0x000ea2000c1e1b00 */
[----:B-1----:R-:W-:-:S05]  /*0290*/  IMAD.WIDE R22, R27, 0x8, R20 ;  /* 0x000000081b167825 */ /* 0x002fca00078e0214 */
[----:B------:R-:W3:Y:S01]  /*02a0*/  LDG.E.64 R4, desc[UR8][R22.64] ;  /* 0x0000000816047981 */ /* 0x000ee2000c1e1b00 */
[----:B------:R-:W-:-:S05]  /*02b0*/  IMAD.WIDE R18, R27, 0x8, R22 ;  /* 0x000000081b127825 */ /* 0x000fca00078e0216 */
[----:B------:R0:W4:Y:S02]  /*02c0*/  LDG.E.64 R8, desc[UR8][R18.64] ;  /* 0x0000000812087981 */ /* 0x000124000c1e1b00 */
[C---:B0-----:R-:W-:Y:S01]  /*02d0*/  IMAD.WIDE R18, R27.reuse, 0x8, R18 ;  /* 0x000000081b127825 */ /* 0x041fe200078e0212 */
[----:B--2---:R-:W-:Y:S01]  /*02e0*/  DFMA R6, R12, R14, R6 ;  /* 0x0000000e0c06722b */ /* 0x004fe20000000006 */
[----:B------:R-:W2:Y:S04]  /*02f0*/  LDG.E.64 R12, desc[UR8][R2.64+-0x8] ;  /* 0xfffff808020c7981 */ /* 0x000ea8000c1e1b00 */
[----:B------:R0:W2:Y:S01]  /*0300*/  LDG.E.64 R14, desc[UR8][R18.64] ;  /* 0x00000008120e7981 */ /* 0x0000a2000c1e1b00 */
[C---:B------:R-:W-:Y:S02]  /*0310*/  IMAD.WIDE R20, R27.reuse, 0x8, R18 ;  /* 0x000000081b147825 */ /* 0x040fe400078e0212 */
[----:B---3--:R-:W-:Y:S01]  /*0320*/  DFMA R10, R10, R4, R6 ;  /* 0x000000040a0a722b */ /* 0x008fe20000000006 */
[----:B------:R-:W3:Y:S04]  /*0330*/  LDG.E.64 R4, desc[UR8][R2.64] ;  /* 0x0000000802047981 */ /* 0x000ee8000c1e1b00 */
[----:B------:R-:W3:Y:S01]  /*0340*/  LDG.E.64 R6, desc[UR8][R20.64] ;  /* 0x0000000814067981 */ /* 0x000ee2000c1e1b00 */
[----:B------:R-:W-:-:S02]  /*0350*/  IMAD.WIDE R28, R27, 0x8, R20 ;  /* 0x000000081b1c7825 */ /* 0x000fc400078e0214 */
[----:B----4-:R-:W-:Y:S01]  /*0360*/  DFMA R16, R16, R8, R10 ;  /* 0x000000081010722b */ /* 0x010fe2000000000a */
[----:B------:R-:W4:Y:S04]  /*0370*/  LDG.E.64 R8, desc[UR8][R2.64+0x8] ;  /* 0x0000080802087981 */ /* 0x000f28000c1e1b00 */
[----:B------:R-:W4:Y:S01]  /*0380*/  LDG.E.64 R10, desc[UR8][R28.64] ;  /* 0x000000081c0a7981 */ /* 0x000f22000c1e1b00 */
[----:B------:R-:W-:-:S03]  /*0390*/  IMAD.WIDE R22, R27, 0x8, R28 ;  /* 0x000000081b167825 */ /* 0x000fc600078e021c */
[----:B------:R-:W5:Y:S01]  /*03a0*/  LDG.E.64 R20, desc[UR8][R2.64+0x18] ;  /* 0x0000180802147981 */ /* 0x000f62000c1e1b00 */
[----:B0-----:R-:W-:-:S06]  /*03b0*/  IMAD.WIDE R18, R27, 0x8, R22 ;  /* 0x000000081b127825 */ /* 0x001fcc00078e0216 */
[----:B------:R-:W5:Y:S01]  /*03c0*/  LDG.E.64 R18, desc[UR8][R18.64] ;  /* 0x0000000812127981 */ /* 0x000f62000c1e1b00 */
[----:B--2---:R-:W-:-:S03]  /*03d0*/  DFMA R12, R12, R14, R16 ;  /* 0x0000000e0c0c722b */ /* 0x004fc60000000010 */
[----:B------:R-:W2:Y:S04]  /*03e0*/  LDG.E.64 R14, desc[UR8][R2.64+0x10] ;  /* 0x00001008020e7981 */ /* 0x000ea8000c1e1b00 */
[----:B------:R-:W2:Y:S01]  /*03f0*/  LDG.E.64 R16, desc[UR8][R22.64] ;  /* 0x0000000816107981 */ /* 0x000ea2000c1e1b00 */
[----:B---3--:R-:W-:Y:S01]  /*0400*/  DFMA R4, R4, R6, R12 ;  /* 0x000000060404722b */ /* 0x008fe2000000000c */
[----:B------:R-:W-:-:S07]  /*0410*/  UIADD3 UR7, UPT, UPT, UR7, 0x8, URZ ;  /* 0x0000000807077890 */ /* 0x000fce000fffe0ff */
[----:B----4-:R-:W-:Y:S01]  /*0420*/  DFMA R4, R8, R10, R4 ;  /* 0x0000000a0804722b */ /* 0x010fe20000000004 */
[----:B------:R-:W-:Y:S01]  /*0430*/  UISETP.NE.AND UP1, UPT, UR7, URZ, UPT ;  /* 0x000000ff0700728c */ /* 0x000fe2000bf25270 */
[----:B------:R-:W-:Y:S02]  /*0440*/  IADD3 R8, P0, PT, R2, 0x40, RZ ;  /* 0x0000004002087810 */ /* 0x000fe40007f1e0ff */
[----:B------:R-:W-:Y:S02]  /*0450*/  LEA R26, R27, R26, 0x3 ;  /* 0x0000001a1b1a7211 */ /* 0x000fe400078e18ff */
[----:B------:R-:W-:Y:S02]  /*0460*/  IADD3.X R9, PT, PT, RZ, R3, RZ, P0, !PT ;  /* 0x00000003ff097210 */ /* 0x000fe400007fe4ff */
[----:B--2---:R-:W-:-:S08]  /*0470*/  DFMA R4, R14, R16, R4 ;  /* 0x000000100e04722b */ /* 0x004fd00000000004 */
[----:B-----5:R-:W-:Y:S01]  /*0480*/  DFMA R6, R20, R18, R4 ;  /* 0x000000121406722b */ /* 0x020fe20000000004 */
[----:B------:R-:W-:Y:S10]  /*0490*/  BRA.U UP1, `(.L_x_2) ;  /* 0xfffffffd01587547 */ /* 0x000ff4000b83ffff */
.L_x_1:
[----:B------:R-:W-:Y:S05]  /*04a0*/  BRA.U !UP0, `(.L_x_0) ;  /* 0x0000000508107547 */ /* 0x000fea000b800000 */
[----:B------:R-:W-:Y:S02]  /*04b0*/  UISETP.GE.U32.AND UP0, UPT, UR6, 0x4, UPT ;  /* 0x000000040600788c */ /* 0x000fe4000bf06070 */
[----:B------:R-:W-:-:S04]  /*04c0*/  ULOP3.LUT UR7, UR5, 0x3, URZ, 0xc0, !UPT ;  /* 0x0000000305077892 */ /* 0x000fc8000f8ec0ff */
[----:B------:R-:W-:-:S03]  /*04d0*/  UISETP.NE.AND UP1, UPT, UR7, URZ, UPT ;  /* 0x000000ff0700728c */ /* 0x000fc6000bf25270 */
[----:B------:R-:W-:Y:S08]  /*04e0*/  BRA.U !UP0, `(.L_x_3) ;  /* 0x0000000108707547 */ /* 0x000ff0000b800000 */
[----:B------:R-:W0:Y:S01]  /*04f0*/  LDC R19, c[0x0][0x390] ;  /* 0x0000e400ff137b82 */ /* 0x000e220000000800 */
[----:B------:R-:W1:Y:S01]  /*0500*/  LDCU.64 UR10, c[0x0][0x388] ;  /* 0x00007100ff0a77ac */ /* 0x000e620008000a00 */
[C---:B------:R-:W-:Y:S02]  /*0510*/  IADD3 R5, PT, PT, R24.reuse, UR4, RZ ;  /* 0x0000000418057c10 */ /* 0x040fe4000fffe0ff */
[----:B------:R-:W-:-:S04]  /*0520*/  IADD3 R8, P0, PT, R24, UR4, RZ ;  /* 0x0000000418087c10 */ /* 0x000fc8000ff1e0ff */
[----:B------:R-:W2:Y:S08]  /*0530*/  LDC.64 R2, c[0x0][0x388] ;  /* 0x0000e200ff027b82 */ /* 0x000eb00000000a00 */
[----:B------:R-:W3:Y:S01]  /*0540*/  LDC.64 R22, c[0x0][0x398] ;  /* 0x0000e600ff167b82 */ /* 0x000ee20000000a00 */
[----:B0-----:R-:W-:Y:S02]  /*0550*/  IMAD R9, R19, UR4, R0 ;  /* 0x0000000413097c24 */ /* 0x001fe4000f8e0200 */
[----:B--2---:R-:W-:-:S06]  /*0560*/  IMAD.WIDE.U32 R2, R5, 0x8, R2 ;  /* 0x0000000805027825 */ /* 0x004fcc00078e0002 */
[----:B------:R-:W2:Y:S01]  /*0570*/  LDG.E.64 R2, desc[UR8][R2.64] ;  /* 0x0000000802027981 */ /* 0x000ea2000c1e1b00 */
[----:B---3--:R-:W-:Y:S01]  /*0580*/  IMAD.WIDE R22, R9, 0x8, R22 ;  /* 0x0000000809167825 */ /* 0x008fe200078e0216 */
[----:B------:R-:W-:Y:S02]  /*0590*/  IADD3.X R9, PT, PT, RZ, RZ, RZ, P0, !PT ;  /* 0x000000ffff097210 */ /* 0x000fe400007fe4ff */
[C---:B-1----:R-:W-:Y:S02]  /*05a0*/  LEA R16, P0, R8.reuse, UR10, 0x3 ;  /* 0x0000000a08107c11 */ /* 0x042fe4000f8018ff */
[----:B------:R-:W2:Y:S01]  /*05b0*/  LDG.E.64 R4, desc[UR8][R22.64] ;  /* 0x0000000816047981 */ /* 0x000ea2000c1e1b00 */
[----:B------:R-:W-:Y:S01]  /*05c0*/  IMAD.WIDE R26, R19, 0x8, R22 ;  /* 0x00000008131a7825 */ /* 0x000fe200078e0216 */
[----:B------:R-:W-:-:S04]  /*05d0*/  LEA.HI.X R17, R8, UR11, R9, 0x3, P0 ;  /* 0x0000000b08117c11 */ /* 0x000fc800080f1c09 */
[----:B------:R-:W3:Y:S01]  /*05e0*/  LDG.E.64 R14, desc[UR8][R26.64] ;  /* 0x000000081a0e7981 */ /* 0x000ee2000c1e1b00 */
[----:B------:R-:W-:-:S03]  /*05f0*/  IMAD.WIDE R28, R19, 0x8, R26 ;  /* 0x00000008131c7825 */ /* 0x000fc600078e021a */
[----:B------:R-:W3:Y:S04]  /*0600*/  LDG.E.64 R12, desc[UR8][R16.64+0x8] ;  /* 0x00000808100c7981 */ /* 0x000ee8000c1e1b00 */
[----:B------:R-:W4:Y:S01]  /*0610*/  LDG.E.64 R8, desc[UR8][R16.64+0x10] ;  /* 0x0000100810087981 */ /* 0x000f22000c1e1b00 */
[----:B------:R-:W-:-:S03]  /*0620*/  IMAD.WIDE R20, R19, 0x8, R28 ;  /* 0x0000000813147825 */ /* 0x000fc600078e021c */
[----:B------:R-:W4:Y:S04]  /*0630*/  LDG.E.64 R10, desc[UR8][R28.64] ;  /* 0x000000081c0a7981 */ /* 0x000f28000c1e1b00 */
[----:B------:R-:W5:Y:S04]  /*0640*/  LDG.E.64 R18, desc[UR8][R16.64+0x18] ;  /* 0x0000180810127981 */ /* 0x000f68000c1e1b00 */
[----:B------:R-:W5:Y:S01]  /*0650*/  LDG.E.64 R20, desc[UR8][R20.64] ;  /* 0x0000000814147981 */ /* 0x000f62000c1e1b00 */
[----:B------:R-:W-:Y:S01]  /*0660*/  UIADD3 UR4, UPT, UPT, UR4, 0x4, URZ ;  /* 0x0000000404047890 */ /* 0x000fe2000fffe0ff */
[----:B--2---:R-:W-:-:S08]  /*0670*/  DFMA R2, R2, R4, R6 ;  /* 0x000000040202722b */ /* 0x004fd00000000006 */
[----:B---3--:R-:W-:-:S08]  /*0680*/  DFMA R2, R12, R14, R2 ;  /* 0x0000000e0c02722b */ /* 0x008fd00000000002 */
[----:B----4-:R-:W-:-:S08]  /*0690*/  DFMA R2, R8, R10, R2 ;  /* 0x0000000a0802722b */ /* 0x010fd00000000002 */
[----:B-----5:R-:W-:-:S11]  /*06a0*/  DFMA R6, R18, R20, R2 ;  /* 0x000000141206722b */ /* 0x020fd60000000002 */
.L_x_3:
[----:B------:R-:W-:Y:S05]  /*06b0*/  BRA.U !UP1, `(.L_x_0) ;  /* 0x00000001098c7547 */ /* 0x000fea000b800000 */
[----:B------:R-:W-:Y:S02]  /*06c0*/  UISETP.NE.AND UP0, UPT, UR7, 0x1, UPT ;  /* 0x000000010700788c */ /* 0x000fe4000bf05270 */
[----:B------:R-:W-:-:S04]  /*06d0*/  ULOP3.LUT UR5, UR5, 0x1, URZ, 0xc0, !UPT ;  /* 0x0000000105057892 */ /* 0x000fc8000f8ec0ff */
[----:B------:R-:W-:-:S03]  /*06e0*/  UISETP.NE.U32.AND UP1, UPT, UR5, 0x1, UPT ;  /* 0x000000010500788c */ /* 0x000fc6000bf25070 */
        /* <DEDUP_REMOVED lines=13> */
[----:B------:R-:W2:Y:S02]  /*07c0*/  LDG.E.64 R8, desc[UR8][R4.64] ;  /* 0x0000000804087981 */ /* 0x000ea4000c1e1b00 */
[----:B------:R-:W-:Y:S01]  /*07d0*/  LEA.HI.X R11, R12, UR7, R11, 0x3, P0 ;  /* 0x000000070c0b7c11 */ /* 0x000fe200080f1c0b */
[----:B------:R-:W-:-:S05]  /*07e0*/  IMAD.WIDE R12, R13, 0x8, R4 ;  /* 0x000000080d0c7825 */ /* 0x000fca00078e0204 */
[----:B------:R-:W3:Y:S04]  /*07f0*/  LDG.E.64 R10, desc[UR8][R10.64+0x8] ;  /* 0x000008080a0a7981 */ /* 0x000ee8000c1e1b00 */
[----:B------:R-:W3:Y:S01]  /*0800*/  LDG.E.64 R12, desc[UR8][R12.64] ;  /* 0x000000080c0c7981 */ /* 0x000ee2000c1e1b00 */
[----:B------:R-:W-:Y:S01]  /*0810*/  UIADD3 UR4, UPT, UPT, UR4, 0x2, URZ ;  /* 0x0000000204047890 */ /* 0x000fe2000fffe0ff */
[----:B--2---:R-:W-:-:S08]  /*0820*/  DFMA R6, R2, R8, R6 ;  /* 0x000000080206722b */ /* 0x004fd00000000006 */
[----:B---3--:R-:W-:-:S11]  /*0830*/  DFMA R6, R10, R12, R6 ;  /* 0x0000000c0a06722b */ /* 0x008fd60000000006 */
.L_x_4:
[----:B------:R-:W-:Y:S05]  /*0840*/  BRA.U UP1, `(.L_x_0) ;  /* 0x0000000101287547 */ /* 0x000fea000b800000 */
[----:B------:R-:W0:Y:S01]  /*0850*/  LDC R11, c[0x0][0x390] ;  /* 0x0000e400ff0b7b82 */ /* 0x000e220000000800 */
[----:B------:R-:W-:-:S07]  /*0860*/  IADD3 R9, PT, PT, R24, UR4, RZ ;  /* 0x0000000418097c10 */ /* 0x000fce000fffe0ff */
[----:B------:R-:W1:Y:S08]  /*0870*/  LDC.64 R2, c[0x0][0x388] ;  /* 0x0000e200ff027b82 */ /* 0x000e700000000a00 */
[----:B------:R-:W2:Y:S01]  /*0880*/  LDC.64 R4, c[0x0][0x398] ;  /* 0x0000e600ff047b82 */ /* 0x000ea20000000a00 */
[----:B0-----:R-:W-:Y:S02]  /*0890*/  IMAD R11, R11, UR4, R0 ;  /* 0x000000040b0b7c24 */ /* 0x001fe4000f8e0200 */
[----:B-1----:R-:W-:-:S06]  /*08a0*/  IMAD.WIDE.U32 R2, R9, 0x8, R2 ;  /* 0x0000000809027825 */ /* 0x002fcc00078e0002 */
[----:B------:R-:W3:Y:S01]  /*08b0*/  LDG.E.64 R2, desc[UR8][R2.64] ;  /* 0x0000000802027981 */ /* 0x000ee2000c1e1b00 */
[----:B--2---:R-:W-:-:S06]  /*08c0*/  IMAD.WIDE R4, R11, 0x8, R4 ;  /* 0x000000080b047825 */ /* 0x004fcc00078e0204 */
[----:B------:R-:W3:Y:S02]  /*08d0*/  LDG.E.64 R4, desc[UR8][R4.64] ;  /* 0x0000000804047981 */ /* 0x000ee4000c1e1b00 */
[----:B---3--:R-:W-:-:S11]  /*08e0*/  DFMA R6, R2, R4, R6 ;  /* 0x000000040206722b */ /* 0x008fd60000000006 */
.L_x_0:
[----:B------:R-:W0:Y:S01]  /*08f0*/  LDC.64 R2, c[0x0][0x3a8] ;  /* 0x0000ea00ff027b82 */ /* 0x000e220000000a00 */
[----:B------:R-:W1:Y:S02]  /*0900*/  LDCU UR4, c[0x0][0x3a0] ;  /* 0x00007400ff0477ac */ /* 0x000e640008000800 */
[----:B-1----:R-:W-:-:S04]  /*0910*/  IMAD R25, R25, UR4, R0 ;  /* 0x0000000419197c24 */ /* 0x002fc8000f8e0200 */
[----:B0-----:R-:W-:-:S05]  /*0920*/  IMAD.WIDE R2, R25, 0x8, R2 ;  /* 0x0000000819027825 */ /* 0x001fca00078e0202 */
[----:B------:R-:W-:Y:S01]  /*0930*/  STG.E.64 desc[UR8][R2.64], R6 ;  /* 0x0000000602007986 */ /* 0x000fe2000c101b08 */
[----:B------:R-:W-:Y:S05]  /*0940*/  EXIT ;  /* 0x000000000000794d */ /* 0x000fea0003800000 */
.L_x_5:
[----:B------:R-:W-:-:S00]  /*0950*/  BRA `(.L_x_5) ;  /* 0xfffffffc00fc7947 */ /* 0x000fc0000383ffff */
[----:B------:R-:W-:-:S00]  /*0960*/  NOP ;  /* 0x0000000000007918 */ /* 0x000fc00000000000 */
        /* <DEDUP_REMOVED lines=9> */
.L_x_6:


//--------------------- .nv.global.init           --------------------------
	.section	.nv.global.init,"aw",@progbits
	.align	4
.nv.global.init:
	.type		mrg32k3aM1SubSeq,@object
	.size		mrg32k3aM1SubSeq,(mrg32k3aM2SubSeq - mrg32k3aM1SubSeq)
mrg32k3aM1SubSeq:
        /*0000*/ 	.byte	0x0b, 0xcc, 0xee, 0x04, 0x73, 0x29, 0x8b, 0x6f, 0xf6, 0x53, 0x03, 0xf6, 0x23, 0xf6, 0xea, 0xda
        /* <DEDUP_REMOVED lines=125> */
	.type		mrg32k3aM2SubSeq,@object
	.size		mrg32k3aM2SubSeq,(mrg32k3aM1 - mrg32k3aM2SubSeq)
mrg32k3aM2SubSeq:
        /* <DEDUP_REMOVED lines=126> */
	.type		mrg32k3aM1,@object
	.size		mrg32k3aM1,(mrg32k3aM1Seq - mrg32k3aM1)
mrg32k3aM1:
        /* <DEDUP_REMOVED lines=144> */
	.type		mrg32k3aM1Seq,@object
	.size		mrg32k3aM1Seq,(mrg32k3aM2 - mrg32k3aM1Seq)
mrg32k3aM1Seq:
        /* <DEDUP_REMOVED lines=144> */
	.type		mrg32k3aM2,@object
	.size		mrg32k3aM2,(mrg32k3aM2Seq - mrg32k3aM2)
mrg32k3aM2:
        /* <DEDUP_REMOVED lines=144> */
	.type		mrg32k3aM2Seq,@object
	.size		mrg32k3aM2Seq,(precalc_xorwow_matrix - mrg32k3aM2Seq)
mrg32k3aM2Seq:
        /* <DEDUP_REMOVED lines=144> */
	.type		precalc_xorwow_matrix,@object
	.size		precalc_xorwow_matrix,(precalc_xorwow_offset_matrix - precalc_xorwow_matrix)
precalc_xorwow_matrix:
        /* <DEDUP_REMOVED lines=6400> */
	.type		precalc_xorwow_offset_matrix,@object
	.size		precalc_xorwow_offset_matrix,(.L_1 - precalc_xorwow_offset_matrix)
precalc_xorwow_offset_matrix:
        /* <DEDUP_REMOVED lines=6400> */
.L_1:


//--------------------- .nv.shared.reserved.0     --------------------------
	.section	.nv.shared.reserved.0,"aw",@nobits
	.weak		__nv_reservedSMEM_offset_0_alias
	.size		__nv_reservedSMEM_offset_0_alias, 0, 64
	.other		__nv_reservedSMEM_offset_0_alias,@"STO_CUDA_RESERVED_SHARED STV_DEFAULT"
__nv_reservedSMEM_offset_0_alias:
	.zero		0
	.zero		64


//--------------------- .nv.constant0._Z12MatMulKernel6MatrixS_S_ --------------------------
	.section	.nv.constant0._Z12MatMulKernel6MatrixS_S_,"a",@progbits
	.sectionflags	@""
	.align	4
.nv.constant0._Z12MatMulKernel6MatrixS_S_:
	.zero		944


//--------------------- SYMBOLS --------------------------

	.type		.nv.reservedSmem.offset0,@object
	.size		.nv.reservedSmem.offset0,0x4
